//
// Generated by NVIDIA NVVM Compiler
//
// Compiler Build ID: CL-36424714
// Cuda compilation tools, release 13.0, V13.0.88
// Based on NVVM 20.0.0
//

.version 9.0
.target sm_100
.address_size 64

	// .globl	_Z8reduceV1PfS_i
.extern .shared .align 16 .b8 smemTmp[];

.visible .entry _Z8reduceV1PfS_i(
	.param .u64 .ptr .align 1 _Z8reduceV1PfS_i_param_0,
	.param .u64 .ptr .align 1 _Z8reduceV1PfS_i_param_1,
	.param .u32 _Z8reduceV1PfS_i_param_2
)
{
	.reg .pred 	%p<6>;
	.reg .b32 	%r<17>;
	.reg .b32 	%f<9>;
	.reg .b64 	%rd<9>;

	ld.param.u64 	%rd1, [_Z8reduceV1PfS_i_param_0];
	ld.param.u64 	%rd2, [_Z8reduceV1PfS_i_param_1];
	ld.param.u32 	%r8, [_Z8reduceV1PfS_i_param_2];
	mov.u32 	%r1, %ctaid.x;
	mov.u32 	%r2, %tid.x;
	mov.u32 	%r3, %ntid.x;
	mad.lo.s32 	%r4, %r1, %r3, %r2;
	setp.ge.s32 	%p1, %r4, %r8;
	mov.f32 	%f8, 0f00000000;
	@%p1 bra 	$L__BB0_2;
	cvta.to.global.u64 	%rd3, %rd1;
	mul.wide.s32 	%rd4, %r4, 4;
	add.s64 	%rd5, %rd3, %rd4;
	ld.global.f32 	%f8, [%rd5];
$L__BB0_2:
	shl.b32 	%r9, %r2, 2;
	mov.u32 	%r10, smemTmp;
	add.s32 	%r5, %r10, %r9;
	st.shared.f32 	[%r5], %f8;
	bar.sync 	0;
	setp.lt.u32 	%p2, %r3, 2;
	@%p2 bra 	$L__BB0_7;
	mov.b32 	%r16, 1;
$L__BB0_4:
	shl.b32 	%r7, %r16, 1;
	add.s32 	%r12, %r7, -1;
	and.b32  	%r13, %r12, %r2;
	setp.ne.s32 	%p3, %r13, 0;
	@%p3 bra 	$L__BB0_6;
	ld.shared.f32 	%f4, [%r5];
	shl.b32 	%r14, %r16, 2;
	add.s32 	%r15, %r5, %r14;
	ld.shared.f32 	%f5, [%r15];
	add.f32 	%f6, %f4, %f5;
	st.shared.f32 	[%r5], %f6;
$L__BB0_6:
	bar.sync 	0;
	setp.lt.u32 	%p4, %r7, %r3;
	mov.u32 	%r16, %r7;
	@%p4 bra 	$L__BB0_4;
$L__BB0_7:
	setp.ne.s32 	%p5, %r2, 0;
	@%p5 bra 	$L__BB0_9;
	ld.shared.f32 	%f7, [smemTmp];
	cvta.to.global.u64 	%rd6, %rd2;
	mul.wide.u32 	%rd7, %r1, 4;
	add.s64 	%rd8, %rd6, %rd7;
	st.global.f32 	[%rd8], %f7;
$L__BB0_9:
	ret;

}
	// .globl	_Z8reduceV2PfS_i
.visible .entry _Z8reduceV2PfS_i(
	.param .u64 .ptr .align 1 _Z8reduceV2PfS_i_param_0,
	.param .u64 .ptr .align 1 _Z8reduceV2PfS_i_param_1,
	.param .u32 _Z8reduceV2PfS_i_param_2
)
{
	.reg .pred 	%p<6>;
	.reg .b32 	%r<19>;
	.reg .b32 	%f<9>;
	.reg .b64 	%rd<9>;

	ld.param.u64 	%rd1, [_Z8reduceV2PfS_i_param_0];
	ld.param.u64 	%rd2, [_Z8reduceV2PfS_i_param_1];
	ld.param.u32 	%r8, [_Z8reduceV2PfS_i_param_2];
	mov.u32 	%r1, %ctaid.x;
	mov.u32 	%r2, %tid.x;
	mov.u32 	%r3, %ntid.x;
	mad.lo.s32 	%r4, %r1, %r3, %r2;
	setp.ge.s32 	%p1, %r4, %r8;
	mov.f32 	%f8, 0f00000000;
	@%p1 bra 	$L__BB1_2;
	cvta.to.global.u64 	%rd3, %rd1;
	mul.wide.s32 	%rd4, %r4, 4;
	add.s64 	%rd5, %rd3, %rd4;
	ld.global.f32 	%f8, [%rd5];
$L__BB1_2:
	shl.b32 	%r9, %r2, 2;
	mov.u32 	%r10, smemTmp;
	add.s32 	%r11, %r10, %r9;
	st.shared.f32 	[%r11], %f8;
	bar.sync 	0;
	setp.lt.u32 	%p2, %r3, 2;
	@%p2 bra 	$L__BB1_7;
	mov.b32 	%r18, 1;
$L__BB1_4:
	shl.b32 	%r6, %r18, 1;
	mul.lo.s32 	%r7, %r6, %r2;
	setp.ge.u32 	%p3, %r7, %r3;
	@%p3 bra 	$L__BB1_6;
	shl.b32 	%r13, %r7, 2;
	add.s32 	%r15, %r10, %r13;
	ld.shared.f32 	%f4, [%r15];
	shl.b32 	%r16, %r18, 2;
	add.s32 	%r17, %r15, %r16;
	ld.shared.f32 	%f5, [%r17];
	add.f32 	%f6, %f4, %f5;
	st.shared.f32 	[%r15], %f6;
$L__BB1_6:
	bar.sync 	0;
	setp.lt.u32 	%p4, %r6, %r3;
	mov.u32 	%r18, %r6;
	@%p4 bra 	$L__BB1_4;
$L__BB1_7:
	setp.ne.s32 	%p5, %r2, 0;
	@%p5 bra 	$L__BB1_9;
	ld.shared.f32 	%f7, [smemTmp];
	cvta.to.global.u64 	%rd6, %rd2;
	mul.wide.u32 	%rd7, %r1, 4;
	add.s64 	%rd8, %rd6, %rd7;
	st.global.f32 	[%rd8], %f7;
$L__BB1_9:
	ret;

}
	// .globl	_Z8reduceV3PfS_i
.visible .entry _Z8reduceV3PfS_i(
	.param .u64 .ptr .align 1 _Z8reduceV3PfS_i_param_0,
	.param .u64 .ptr .align 1 _Z8reduceV3PfS_i_param_1,
	.param .u32 _Z8reduceV3PfS_i_param_2
)
{
	.reg .pred 	%p<6>;
	.reg .b32 	%r<14>;
	.reg .b32 	%f<9>;
	.reg .b64 	%rd<9>;

	ld.param.u64 	%rd1, [_Z8reduceV3PfS_i_param_0];
	ld.param.u64 	%rd2, [_Z8reduceV3PfS_i_param_1];
	ld.param.u32 	%r8, [_Z8reduceV3PfS_i_param_2];
	mov.u32 	%r1, %ctaid.x;
	mov.u32 	%r2, %tid.x;
	mov.u32 	%r13, %ntid.x;
	mad.lo.s32 	%r4, %r1, %r13, %r2;
	setp.ge.s32 	%p1, %r4, %r8;
	mov.f32 	%f8, 0f00000000;
	@%p1 bra 	$L__BB2_2;
	cvta.to.global.u64 	%rd3, %rd1;
	mul.wide.s32 	%rd4, %r4, 4;
	add.s64 	%rd5, %rd3, %rd4;
	ld.global.f32 	%f8, [%rd5];
$L__BB2_2:
	shl.b32 	%r9, %r2, 2;
	mov.u32 	%r10, smemTmp;
	add.s32 	%r5, %r10, %r9;
	st.shared.f32 	[%r5], %f8;
	bar.sync 	0;
	setp.lt.u32 	%p2, %r13, 2;
	@%p2 bra 	$L__BB2_6;
$L__BB2_3:
	shr.u32 	%r7, %r13, 1;
	setp.ge.u32 	%p3, %r2, %r7;
	@%p3 bra 	$L__BB2_5;
	ld.shared.f32 	%f4, [%r5];
	shl.b32 	%r11, %r7, 2;
	add.s32 	%r12, %r5, %r11;
	ld.shared.f32 	%f5, [%r12];
	add.f32 	%f6, %f4, %f5;
	st.shared.f32 	[%r5], %f6;
$L__BB2_5:
	bar.sync 	0;
	setp.gt.u32 	%p4, %r13, 3;
	mov.u32 	%r13, %r7;
	@%p4 bra 	$L__BB2_3;
$L__BB2_6:
	setp.ne.s32 	%p5, %r2, 0;
	@%p5 bra 	$L__BB2_8;
	ld.shared.f32 	%f7, [smemTmp];
	cvta.to.global.u64 	%rd6, %rd2;
	mul.wide.u32 	%rd7, %r1, 4;
	add.s64 	%rd8, %rd6, %rd7;
	st.global.f32 	[%rd8], %f7;
$L__BB2_8:
	ret;

}
	// .globl	_Z8reduceV4PfS_i
.visible .entry _Z8reduceV4PfS_i(
	.param .u64 .ptr .align 1 _Z8reduceV4PfS_i_param_0,
	.param .u64 .ptr .align 1 _Z8reduceV4PfS_i_param_1,
	.param .u32 _Z8reduceV4PfS_i_param_2
)
{
	.reg .pred 	%p<7>;
	.reg .b32 	%r<14>;
	.reg .b32 	%f<27>;
	.reg .b64 	%rd<9>;

	ld.param.u64 	%rd1, [_Z8reduceV4PfS_i_param_0];
	ld.param.u64 	%rd2, [_Z8reduceV4PfS_i_param_1];
	ld.param.u32 	%r8, [_Z8reduceV4PfS_i_param_2];
	mov.u32 	%r1, %ctaid.x;
	mov.u32 	%r2, %tid.x;
	mov.u32 	%r13, %ntid.x;
	mad.lo.s32 	%r4, %r1, %r13, %r2;
	setp.ge.s32 	%p1, %r4, %r8;
	mov.f32 	%f26, 0f00000000;
	@%p1 bra 	$L__BB3_2;
	cvta.to.global.u64 	%rd3, %rd1;
	mul.wide.s32 	%rd4, %r4, 4;
	add.s64 	%rd5, %rd3, %rd4;
	ld.global.f32 	%f26, [%rd5];
$L__BB3_2:
	shl.b32 	%r9, %r2, 2;
	mov.u32 	%r10, smemTmp;
	add.s32 	%r5, %r10, %r9;
	st.shared.f32 	[%r5], %f26;
	bar.sync 	0;
	setp.lt.u32 	%p2, %r13, 66;
	@%p2 bra 	$L__BB3_6;
$L__BB3_3:
	shr.u32 	%r7, %r13, 1;
	setp.ge.u32 	%p3, %r2, %r7;
	@%p3 bra 	$L__BB3_5;
	shl.b32 	%r11, %r7, 2;
	add.s32 	%r12, %r5, %r11;
	ld.shared.f32 	%f4, [%r12];
	ld.shared.f32 	%f5, [%r5];
	add.f32 	%f6, %f4, %f5;
	st.shared.f32 	[%r5], %f6;
$L__BB3_5:
	bar.sync 	0;
	setp.gt.u32 	%p4, %r13, 131;
	mov.u32 	%r13, %r7;
	@%p4 bra 	$L__BB3_3;
$L__BB3_6:
	setp.gt.u32 	%p5, %r2, 31;
	@%p5 bra 	$L__BB3_9;
	ld.volatile.shared.f32 	%f7, [%r5+128];
	ld.volatile.shared.f32 	%f8, [%r5];
	add.f32 	%f9, %f7, %f8;
	st.volatile.shared.f32 	[%r5], %f9;
	ld.volatile.shared.f32 	%f10, [%r5+64];
	ld.volatile.shared.f32 	%f11, [%r5];
	add.f32 	%f12, %f10, %f11;
	st.volatile.shared.f32 	[%r5], %f12;
	ld.volatile.shared.f32 	%f13, [%r5+32];
	ld.volatile.shared.f32 	%f14, [%r5];
	add.f32 	%f15, %f13, %f14;
	st.volatile.shared.f32 	[%r5], %f15;
	ld.volatile.shared.f32 	%f16, [%r5+16];
	ld.volatile.shared.f32 	%f17, [%r5];
	add.f32 	%f18, %f16, %f17;
	st.volatile.shared.f32 	[%r5], %f18;
	ld.volatile.shared.f32 	%f19, [%r5+8];
	ld.volatile.shared.f32 	%f20, [%r5];
	add.f32 	%f21, %f19, %f20;
	st.volatile.shared.f32 	[%r5], %f21;
	ld.volatile.shared.f32 	%f22, [%r5+4];
	ld.volatile.shared.f32 	%f23, [%r5];
	add.f32 	%f24, %f22, %f23;
	st.volatile.shared.f32 	[%r5], %f24;
	setp.ne.s32 	%p6, %r2, 0;
	@%p6 bra 	$L__BB3_9;
	ld.shared.f32 	%f25, [smemTmp];
	cvta.to.global.u64 	%rd6, %rd2;
	mul.wide.u32 	%rd7, %r1, 4;
	add.s64 	%rd8, %rd6, %rd7;
	st.global.f32 	[%rd8], %f25;
$L__BB3_9:
	ret;

}


// ===== COMPILED SASS (sm_100) =====

	.target	sm_100

	.elftype	@"ET_EXEC"


//--------------------- .note.nv.tkinfo           --------------------------
	.section	.note.nv.tkinfo,"",@"SHT_NOTE"
	.sectionflags	@"SHF_NOTE_NV_TKINFO"
	.tkinfo
        /*0018*/ 	.word	0x00000002
        /*0030*/ 	.string	""
        /*0030*/ 	.string	"ptxas"
        /*0030*/ 	.string	"Cuda compilation tools, release 13.0, V13.0.88"
        /*0030*/ 	.string	"Build cuda_13.0.r13.0/compiler.36424714_0"
        /*0030*/ 	.string	"-arch sm_100 -m 64 "



//--------------------- .note.nv.cuinfo           --------------------------
	.section	.note.nv.cuinfo,"",@"SHT_NOTE"
	.sectionflags	@"SHF_NOTE_NV_CUINFO"
        /*0018*/ 	.short	0x0002
        /*001a*/ 	.short	0x0064
        /*001c*/ 	.short	0x0082
	.zero		2


//--------------------- .nv.info                  --------------------------
	.section	.nv.info,"",@"SHT_CUDA_INFO"
	.align	4


	//----- nvinfo : EIATTR_REGCOUNT
	.align		4
        /*0000*/ 	.byte	0x04, 0x2f
        /*0002*/ 	.short	(.L_1 - .L_0)
	.align		4
.L_0:
        /*0004*/ 	.word	index@(_Z8reduceV1PfS_i)
        /*0008*/ 	.word	0x0000000b


	//----- nvinfo : EIATTR_FRAME_SIZE
	.align		4
.L_1:
        /*000c*/ 	.byte	0x04, 0x11
        /*000e*/ 	.short	(.L_3 - .L_2)
	.align		4
.L_2:
        /*0010*/ 	.word	index@(_Z8reduceV1PfS_i)
        /*0014*/ 	.word	0x00000000


	//----- nvinfo : EIATTR_REGCOUNT
	.align		4
.L_3:
        /*0018*/ 	.byte	0x04, 0x2f
        /*001a*/ 	.short	(.L_5 - .L_4)
	.align		4
.L_4:
        /*001c*/ 	.word	index@(_Z8reduceV2PfS_i)
        /*0020*/ 	.word	0x0000000c


	//----- nvinfo : EIATTR_FRAME_SIZE
	.align		4
.L_5:
        /*0024*/ 	.byte	0x04, 0x11
        /*0026*/ 	.short	(.L_7 - .L_6)
	.align		4
.L_6:
        /*0028*/ 	.word	index@(_Z8reduceV2PfS_i)
        /*002c*/ 	.word	0x00000000


	//----- nvinfo : EIATTR_REGCOUNT
	.align		4
.L_7:
        /*0030*/ 	.byte	0x04, 0x2f
        /*0032*/ 	.short	(.L_9 - .L_8)
	.align		4
.L_8:
        /*0034*/ 	.word	index@(_Z8reduceV3PfS_i)
        /*0038*/ 	.word	0x0000000a


	//----- nvinfo : EIATTR_FRAME_SIZE
	.align		4
.L_9:
        /*003c*/ 	.byte	0x04, 0x11
        /*003e*/ 	.short	(.L_11 - .L_10)
	.align		4
.L_10:
        /*0040*/ 	.word	index@(_Z8reduceV3PfS_i)
        /*0044*/ 	.word	0x00000000


	//----- nvinfo : EIATTR_REGCOUNT
	.align		4
.L_11:
        /*0048*/ 	.byte	0x04, 0x2f
        /*004a*/ 	.short	(.L_13 - .L_12)
	.align		4
.L_12:
        /*004c*/ 	.word	index@(_Z8reduceV4PfS_i)
        /*0050*/ 	.word	0x0000000b


	//----- nvinfo : EIATTR_FRAME_SIZE
	.align		4
.L_13:
        /*0054*/ 	.byte	0x04, 0x11
        /*0056*/ 	.short	(.L_15 - .L_14)
	.align		4
.L_14:
        /*0058*/ 	.word	index@(_Z8reduceV4PfS_i)
        /*005c*/ 	.word	0x00000000


	//----- nvinfo : EIATTR_MIN_STACK_SIZE
	.align		4
.L_15:
        /*0060*/ 	.byte	0x04, 0x12
        /*0062*/ 	.short	(.L_17 - .L_16)
	.align		4
.L_16:
        /*0064*/ 	.word	index@(_Z8reduceV4PfS_i)
        /*0068*/ 	.word	0x00000000


	//----- nvinfo : EIATTR_MIN_STACK_SIZE
	.align		4
.L_17:
        /*006c*/ 	.byte	0x04, 0x12
        /*006e*/ 	.short	(.L_19 - .L_18)
	.align		4
.L_18:
        /*0070*/ 	.word	index@(_Z8reduceV3PfS_i)
        /*0074*/ 	.word	0x00000000


	//----- nvinfo : EIATTR_MIN_STACK_SIZE
	.align		4
.L_19:
        /*0078*/ 	.byte	0x04, 0x12
        /*007a*/ 	.short	(.L_21 - .L_20)
	.align		4
.L_20:
        /*007c*/ 	.word	index@(_Z8reduceV2PfS_i)
        /*0080*/ 	.word	0x00000000


	//----- nvinfo : EIATTR_MIN_STACK_SIZE
	.align		4
.L_21:
        /*0084*/ 	.byte	0x04, 0x12
        /*0086*/ 	.short	(.L_23 - .L_22)
	.align		4
.L_22:
        /*0088*/ 	.word	index@(_Z8reduceV1PfS_i)
        /*008c*/ 	.word	0x00000000
.L_23:


//--------------------- .nv.compat                --------------------------
	.section	.nv.compat,"",@"SHT_CUDA_COMPAT_INFO"
	.align	4
        /*0000*/ 	.byte	0x02, 0x09, 0x00, 0x00, 0x02, 0x02, 0x01, 0x00, 0x02, 0x05, 0x05, 0x00, 0x03, 0x07, 0x01, 0x01
        /*0010*/ 	.byte	0x02, 0x03, 0x00, 0x00, 0x02, 0x06, 0x01, 0x00, 0x04, 0x0b, 0x08, 0x00, 0x09, 0x00, 0x00, 0x00
        /*0020*/ 	.byte	0x00, 0x00, 0x00, 0x00


//--------------------- .nv.info._Z8reduceV4PfS_i --------------------------
	.section	.nv.info._Z8reduceV4PfS_i,"",@"SHT_CUDA_INFO"
	.sectionflags	@""
	.align	4


	//----- nvinfo : EIATTR_CUDA_API_VERSION
	.align		4
        /*0000*/ 	.byte	0x04, 0x37
        /*0002*/ 	.short	(.L_25 - .L_24)
.L_24:
        /*0004*/ 	.word	0x00000082


	//----- nvinfo : EIATTR_KPARAM_INFO
	.align		4
.L_25:
        /*0008*/ 	.byte	0x04, 0x17
        /*000a*/ 	.short	(.L_27 - .L_26)
.L_26:
        /*000c*/ 	.word	0x00000000
        /*0010*/ 	.short	0x0002
        /*0012*/ 	.short	0x0010
        /*0014*/ 	.byte	0x00, 0xf0, 0x11, 0x00


	//----- nvinfo : EIATTR_KPARAM_INFO
	.align		4
.L_27:
        /*0018*/ 	.byte	0x04, 0x17
        /*001a*/ 	.short	(.L_29 - .L_28)
.L_28:
        /*001c*/ 	.word	0x00000000
        /*0020*/ 	.short	0x0001
        /*0022*/ 	.short	0x0008
        /*0024*/ 	.byte	0x00, 0xf5, 0x21, 0x00


	//----- nvinfo : EIATTR_KPARAM_INFO
	.align		4
.L_29:
        /*0028*/ 	.byte	0x04, 0x17
        /*002a*/ 	.short	(.L_31 - .L_30)
.L_30:
        /*002c*/ 	.word	0x00000000
        /*0030*/ 	.short	0x0000
        /*0032*/ 	.short	0x0000
        /*0034*/ 	.byte	0x00, 0xf5, 0x21, 0x00


	//----- nvinfo : EIATTR_SPARSE_MMA_MASK
	.align		4
.L_31:
        /*0038*/ 	.byte	0x03, 0x50
        /*003a*/ 	.short	0x0000


	//----- nvinfo : EIATTR_MAXREG_COUNT
	.align		4
        /*003c*/ 	.byte	0x03, 0x1b
        /*003e*/ 	.short	0x00ff


	//----- nvinfo : EIATTR_NUM_BARRIERS
	.align		4
        /*0040*/ 	.byte	0x02, 0x4c
        /*0042*/ 	.byte	0x01
	.zero		1


	//----- nvinfo : EIATTR_MERCURY_ISA_VERSION
	.align		4
        /*0044*/ 	.byte	0x03, 0x5f
        /*0046*/ 	.short	0x0101


	//----- nvinfo : EIATTR_VRC_CTA_INIT_COUNT
	.align		4
        /*0048*/ 	.byte	0x02, 0x4a
	.zero		1
	.zero		1


	//----- nvinfo : EIATTR_EXIT_INSTR_OFFSETS
	.align		4
        /*004c*/ 	.byte	0x04, 0x1c
        /*004e*/ 	.short	(.L_33 - .L_32)


	//   ....[0]....
.L_32:
        /*0050*/ 	.word	0x00000210


	//   ....[1]....
        /*0054*/ 	.word	0x000003b0


	//   ....[2]....
        /*0058*/ 	.word	0x00000430


	//----- nvinfo : EIATTR_CBANK_PARAM_SIZE
	.align		4
.L_33:
        /*005c*/ 	.byte	0x03, 0x19
        /*005e*/ 	.short	0x0014


	//----- nvinfo : EIATTR_PARAM_CBANK
	.align		4
        /*0060*/ 	.byte	0x04, 0x0a
        /*0062*/ 	.short	(.L_35 - .L_34)
	.align		4
.L_34:
        /*0064*/ 	.word	index@(.nv.constant0._Z8reduceV4PfS_i)
        /*0068*/ 	.short	0x0380
        /*006a*/ 	.short	0x0014


	//----- nvinfo : EIATTR_SW_WAR
	.align		4
.L_35:
        /*006c*/ 	.byte	0x04, 0x36
        /*006e*/ 	.short	(.L_37 - .L_36)
.L_36:
        /*0070*/ 	.word	0x00000008
.L_37:


//--------------------- .nv.info._Z8reduceV3PfS_i --------------------------
	.section	.nv.info._Z8reduceV3PfS_i,"",@"SHT_CUDA_INFO"
	.sectionflags	@""
	.align	4


	//----- nvinfo : EIATTR_CUDA_API_VERSION
	.align		4
        /*0000*/ 	.byte	0x04, 0x37
        /*0002*/ 	.short	(.L_39 - .L_38)
.L_38:
        /*0004*/ 	.word	0x00000082


	//----- nvinfo : EIATTR_KPARAM_INFO
	.align		4
.L_39:
        /*0008*/ 	.byte	0x04, 0x17
        /*000a*/ 	.short	(.L_41 - .L_40)
.L_40:
        /*000c*/ 	.word	0x00000000
        /*0010*/ 	.short	0x0002
        /*0012*/ 	.short	0x0010
        /*0014*/ 	.byte	0x00, 0xf0, 0x11, 0x00


	//----- nvinfo : EIATTR_KPARAM_INFO
	.align		4
.L_41:
        /*0018*/ 	.byte	0x04, 0x17
        /*001a*/ 	.short	(.L_43 - .L_42)
.L_42:
        /*001c*/ 	.word	0x00000000
        /*0020*/ 	.short	0x0001
        /*0022*/ 	.short	0x0008
        /*0024*/ 	.byte	0x00, 0xf5, 0x21, 0x00


	//----- nvinfo : EIATTR_KPARAM_INFO
	.align		4
.L_43:
        /*0028*/ 	.byte	0x04, 0x17
        /*002a*/ 	.short	(.L_45 - .L_44)
.L_44:
        /*002c*/ 	.word	0x00000000
        /*0030*/ 	.short	0x0000
        /*0032*/ 	.short	0x0000
        /*0034*/ 	.byte	0x00, 0xf5, 0x21, 0x00


	//----- nvinfo : EIATTR_SPARSE_MMA_MASK
	.align		4
.L_45:
        /*0038*/ 	.byte	0x03, 0x50
        /*003a*/ 	.short	0x0000


	//----- nvinfo : EIATTR_MAXREG_COUNT
	.align		4
        /*003c*/ 	.byte	0x03, 0x1b
        /*003e*/ 	.short	0x00ff


	//----- nvinfo : EIATTR_NUM_BARRIERS
	.align		4
        /*0040*/ 	.byte	0x02, 0x4c
        /*0042*/ 	.byte	0x01
	.zero		1


	//----- nvinfo : EIATTR_MERCURY_ISA_VERSION
	.align		4
        /*0044*/ 	.byte	0x03, 0x5f
        /*0046*/ 	.short	0x0101


	//----- nvinfo : EIATTR_VRC_CTA_INIT_COUNT
	.align		4
        /*0048*/ 	.byte	0x02, 0x4a
	.zero		1
	.zero		1


	//----- nvinfo : EIATTR_EXIT_INSTR_OFFSETS
	.align		4
        /*004c*/ 	.byte	0x04, 0x1c
        /*004e*/ 	.short	(.L_47 - .L_46)


	//   ....[0]....
.L_46:
        /*0050*/ 	.word	0x00000210


	//   ....[1]....
        /*0054*/ 	.word	0x00000290


	//----- nvinfo : EIATTR_CBANK_PARAM_SIZE
	.align		4
.L_47:
        /*0058*/ 	.byte	0x03, 0x19
        /*005a*/ 	.short	0x0014


	//----- nvinfo : EIATTR_PARAM_CBANK
	.align		4
        /*005c*/ 	.byte	0x04, 0x0a
        /*005e*/ 	.short	(.L_49 - .L_48)
	.align		4
.L_48:
        /*0060*/ 	.word	index@(.nv.constant0._Z8reduceV3PfS_i)
        /*0064*/ 	.short	0x0380
        /*0066*/ 	.short	0x0014


	//----- nvinfo : EIATTR_SW_WAR
	.align		4
.L_49:
        /*0068*/ 	.byte	0x04, 0x36
        /*006a*/ 	.short	(.L_51 - .L_50)
.L_50:
        /*006c*/ 	.word	0x00000008
.L_51:


//--------------------- .nv.info._Z8reduceV2PfS_i --------------------------
	.section	.nv.info._Z8reduceV2PfS_i,"",@"SHT_CUDA_INFO"
	.sectionflags	@""
	.align	4


	//----- nvinfo : EIATTR_CUDA_API_VERSION
	.align		4
        /*0000*/ 	.byte	0x04, 0x37
        /*0002*/ 	.short	(.L_53 - .L_52)
.L_52:
        /*0004*/ 	.word	0x00000082


	//----- nvinfo : EIATTR_KPARAM_INFO
	.align		4
.L_53:
        /*0008*/ 	.byte	0x04, 0x17
        /*000a*/ 	.short	(.L_55 - .L_54)
.L_54:
        /*000c*/ 	.word	0x00000000
        /*0010*/ 	.short	0x0002
        /*0012*/ 	.short	0x0010
        /*0014*/ 	.byte	0x00, 0xf0, 0x11, 0x00


	//----- nvinfo : EIATTR_KPARAM_INFO
	.align		4
.L_55:
        /*0018*/ 	.byte	0x04, 0x17
        /*001a*/ 	.short	(.L_57 - .L_56)
.L_56:
        /*001c*/ 	.word	0x00000000
        /*0020*/ 	.short	0x0001
        /*0022*/ 	.short	0x0008
        /*0024*/ 	.byte	0x00, 0xf5, 0x21, 0x00


	//----- nvinfo : EIATTR_KPARAM_INFO
	.align		4
.L_57:
        /*0028*/ 	.byte	0x04, 0x17
        /*002a*/ 	.short	(.L_59 - .L_58)
.L_58:
        /*002c*/ 	.word	0x00000000
        /*0030*/ 	.short	0x0000
        /*0032*/ 	.short	0x0000
        /*0034*/ 	.byte	0x00, 0xf5, 0x21, 0x00


	//----- nvinfo : EIATTR_SPARSE_MMA_MASK
	.align		4
.L_59:
        /*0038*/ 	.byte	0x03, 0x50
        /*003a*/ 	.short	0x0000


	//----- nvinfo : EIATTR_MAXREG_COUNT
	.align		4
        /*003c*/ 	.byte	0x03, 0x1b
        /*003e*/ 	.short	0x00ff


	//----- nvinfo : EIATTR_NUM_BARRIERS
	.align		4
        /*0040*/ 	.byte	0x02, 0x4c
        /*0042*/ 	.byte	0x01
	.zero		1


	//----- nvinfo : EIATTR_MERCURY_ISA_VERSION
	.align		4
        /*0044*/ 	.byte	0x03, 0x5f
        /*0046*/ 	.short	0x0101


	//----- nvinfo : EIATTR_VRC_CTA_INIT_COUNT
	.align		4
        /*0048*/ 	.byte	0x02, 0x4a
	.zero		1
	.zero		1


	//----- nvinfo : EIATTR_EXIT_INSTR_OFFSETS
	.align		4
        /*004c*/ 	.byte	0x04, 0x1c
        /*004e*/ 	.short	(.L_61 - .L_60)


	//   ....[0]....
.L_60:
        /*0050*/ 	.word	0x00000230


	//   ....[1]....
        /*0054*/ 	.word	0x000002b0


	//----- nvinfo : EIATTR_CBANK_PARAM_SIZE
	.align		4
.L_61:
        /*0058*/ 	.byte	0x03, 0x19
        /*005a*/ 	.short	0x0014


	//----- nvinfo : EIATTR_PARAM_CBANK
	.align		4
        /*005c*/ 	.byte	0x04, 0x0a
        /*005e*/ 	.short	(.L_63 - .L_62)
	.align		4
.L_62:
        /*0060*/ 	.word	index@(.nv.constant0._Z8reduceV2PfS_i)
        /*0064*/ 	.short	0x0380
        /*0066*/ 	.short	0x0014


	//----- nvinfo : EIATTR_SW_WAR
	.align		4
.L_63:
        /*0068*/ 	.byte	0x04, 0x36
        /*006a*/ 	.short	(.L_65 - .L_64)
.L_64:
        /*006c*/ 	.word	0x00000008
.L_65:


//--------------------- .nv.info._Z8reduceV1PfS_i --------------------------
	.section	.nv.info._Z8reduceV1PfS_i,"",@"SHT_CUDA_INFO"
	.sectionflags	@""
	.align	4


	//----- nvinfo : EIATTR_CUDA_API_VERSION
	.align		4
        /*0000*/ 	.byte	0x04, 0x37
        /*0002*/ 	.short	(.L_67 - .L_66)
.L_66:
        /*0004*/ 	.word	0x00000082


	//----- nvinfo : EIATTR_KPARAM_INFO
	.align		4
.L_67:
        /*0008*/ 	.byte	0x04, 0x17
        /*000a*/ 	.short	(.L_69 - .L_68)
.L_68:
        /*000c*/ 	.word	0x00000000
        /*0010*/ 	.short	0x0002
        /*0012*/ 	.short	0x0010
        /*0014*/ 	.byte	0x00, 0xf0, 0x11, 0x00


	//----- nvinfo : EIATTR_KPARAM_INFO
	.align		4
.L_69:
        /*0018*/ 	.byte	0x04, 0x17
        /*001a*/ 	.short	(.L_71 - .L_70)
.L_70:
        /*001c*/ 	.word	0x00000000
        /*0020*/ 	.short	0x0001
        /*0022*/ 	.short	0x0008
        /*0024*/ 	.byte	0x00, 0xf5, 0x21, 0x00


	//----- nvinfo : EIATTR_KPARAM_INFO
	.align		4
.L_71:
        /*0028*/ 	.byte	0x04, 0x17
        /*002a*/ 	.short	(.L_73 - .L_72)
.L_72:
        /*002c*/ 	.word	0x00000000
        /*0030*/ 	.short	0x0000
        /*0032*/ 	.short	0x0000
        /*0034*/ 	.byte	0x00, 0xf5, 0x21, 0x00


	//----- nvinfo : EIATTR_SPARSE_MMA_MASK
	.align		4
.L_73:
        /*0038*/ 	.byte	0x03, 0x50
        /*003a*/ 	.short	0x0000


	//----- nvinfo : EIATTR_MAXREG_COUNT
	.align		4
        /*003c*/ 	.byte	0x03, 0x1b
        /*003e*/ 	.short	0x00ff


	//----- nvinfo : EIATTR_NUM_BARRIERS
	.align		4
        /*0040*/ 	.byte	0x02, 0x4c
        /*0042*/ 	.byte	0x01
	.zero		1


	//----- nvinfo : EIATTR_MERCURY_ISA_VERSION
	.align		4
        /*0044*/ 	.byte	0x03, 0x5f
        /*0046*/ 	.short	0x0101


	//----- nvinfo : EIATTR_VRC_CTA_INIT_COUNT
	.align		4
        /*0048*/ 	.byte	0x02, 0x4a
	.zero		1
	.zero		1


	//----- nvinfo : EIATTR_EXIT_INSTR_OFFSETS
	.align		4
        /*004c*/ 	.byte	0x04, 0x1c
        /*004e*/ 	.short	(.L_75 - .L_74)


	//   ....[0]....
.L_74:
        /*0050*/ 	.word	0x00000220


	//   ....[1]....
        /*0054*/ 	.word	0x000002a0


	//----- nvinfo : EIATTR_CBANK_PARAM_SIZE
	.align		4
.L_75:
        /*0058*/ 	.byte	0x03, 0x19
        /*005a*/ 	.short	0x0014


	//----- nvinfo : EIATTR_PARAM_CBANK
	.align		4
        /*005c*/ 	.byte	0x04, 0x0a
        /*005e*/ 	.short	(.L_77 - .L_76)
	.align		4
.L_76:
        /*0060*/ 	.word	index@(.nv.constant0._Z8reduceV1PfS_i)
        /*0064*/ 	.short	0x0380
        /*0066*/ 	.short	0x0014


	//----- nvinfo : EIATTR_SW_WAR
	.align		4
.L_77:
        /*0068*/ 	.byte	0x04, 0x36
        /*006a*/ 	.short	(.L_79 - .L_78)
.L_78:
        /*006c*/ 	.word	0x00000008
.L_79:


//--------------------- .nv.callgraph             --------------------------
	.section	.nv.callgraph,"",@"SHT_CUDA_CALLGRAPH"
	.align	4
	.sectionentsize	8
	.align		4
        /*0000*/ 	.word	0x00000000
	.align		4
        /*0004*/ 	.word	0xffffffff
	.align		4
        /*0008*/ 	.word	0x00000000
	.align		4
        /*000c*/ 	.word	0xfffffffe
	.align		4
        /*0010*/ 	.word	0x00000000
	.align		4
        /*0014*/ 	.word	0xfffffffd
	.align		4
        /*0018*/ 	.word	0x00000000
	.align		4
        /*001c*/ 	.word	0xfffffffc


//--------------------- .text._Z8reduceV4PfS_i    --------------------------
	.section	.text._Z8reduceV4PfS_i,"ax",@progbits
	.align	128
        .global         _Z8reduceV4PfS_i
        .type           _Z8reduceV4PfS_i,@function
        .size           _Z8reduceV4PfS_i,(.L_x_12 - _Z8reduceV4PfS_i)
        .other          _Z8reduceV4PfS_i,@"STO_CUDA_ENTRY STV_DEFAULT"
_Z8reduceV4PfS_i:
.text._Z8reduceV4PfS_i:
[----:B------:R-:W-:Y:S01]  /*0000*/  LDC R1, c[0x0][0x37c] ;  /* 0x0000df00ff017b82 */ /* 0x000fe20000000800 */
[----:B------:R-:W0:Y:S01]  /*0010*/  S2R R0, SR_CTAID.X ;  /* 0x0000000000007919 */ /* 0x000e220000002500 */
[----:B------:R-:W0:Y:S01]  /*0020*/  LDCU UR8, c[0x0][0x360] ;  /* 0x00006c00ff0877ac */ /* 0x000e220008000800 */
[----:B------:R-:W-:Y:S01]  /*0030*/  HFMA2 R6, -RZ, RZ, 0, 0 ;  /* 0x00000000ff067431 */ /* 0x000fe200000001ff */
[----:B------:R-:W0:Y:S01]  /*0040*/  S2R R3, SR_TID.X ;  /* 0x0000000000037919 */ /* 0x000e220000002100 */
[----:B------:R-:W1:Y:S01]  /*0050*/  LDCU UR4, c[0x0][0x390] ;  /* 0x00007200ff0477ac */ /* 0x000e620008000800 */
[----:B------:R-:W2:Y:S01]  /*0060*/  LDCU.64 UR6, c[0x0][0x358] ;  /* 0x00006b00ff0677ac */ /* 0x000ea20008000a00 */
[----:B0-----:R-:W-:-:S05]  /*0070*/  IMAD R7, R0, UR8, R3 ;  /* 0x0000000800077c24 */ /* 0x001fca000f8e0203 */
[----:B-1----:R-:W-:-:S13]  /*0080*/  ISETP.GE.AND P0, PT, R7, UR4, PT ;  /* 0x0000000407007c0c */ /* 0x002fda000bf06270 */
[----:B------:R-:W0:Y:S02]  /*0090*/  @!P0 LDC.64 R4, c[0x0][0x380] ;  /* 0x0000e000ff048b82 */ /* 0x000e240000000a00 */
[----:B0-----:R-:W-:-:S05]  /*00a0*/  @!P0 IMAD.WIDE R4, R7, 0x4, R4 ;  /* 0x0000000407048825 */ /* 0x001fca00078e0204 */
[----:B--2---:R-:W2:Y:S01]  /*00b0*/  @!P0 LDG.E R6, desc[UR6][R4.64] ;  /* 0x0000000604068981 */ /* 0x004ea2000c1e1900 */
[----:B------:R-:W0:Y:S01]  /*00c0*/  S2UR UR5, SR_CgaCtaId ;  /* 0x00000000000579c3 */ /* 0x000e220000008800 */
[----:B------:R-:W-:Y:S01]  /*00d0*/  MOV R2, UR8 ;  /* 0x0000000800027c02 */ /* 0x000fe20008000f00 */
[----:B------:R-:W-:Y:S01]  /*00e0*/  UMOV UR4, 0x400 ;  /* 0x0000040000047882 */ /* 0x000fe20000000000 */
[----:B------:R-:W-:Y:S02]  /*00f0*/  ISETP.GT.U32.AND P0, PT, R3, 0x1f, PT ;  /* 0x0000001f0300780c */ /* 0x000fe40003f04070 */
[----:B------:R-:W-:Y:S01]  /*0100*/  ISETP.GE.U32.AND P1, PT, R2, 0x42, PT ;  /* 0x000000420200780c */ /* 0x000fe20003f26070 */
[----:B0-----:R-:W-:-:S06]  /*0110*/  ULEA UR4, UR5, UR4, 0x18 ;  /* 0x0000000405047291 */ /* 0x001fcc000f8ec0ff */
[----:B------:R-:W-:-:S05]  /*0120*/  LEA R7, R3, UR4, 0x2 ;  /* 0x0000000403077c11 */ /* 0x000fca000f8e10ff */
[----:B--2---:R0:W-:Y:S01]  /*0130*/  STS [R7], R6 ;  /* 0x0000000607007388 */ /* 0x0041e20000000800 */
[----:B------:R-:W-:Y:S06]  /*0140*/  BAR.SYNC.DEFER_BLOCKING 0x0 ;  /* 0x0000000000007b1d */ /* 0x000fec0000010000 */
[----:B------:R-:W-:Y:S05]  /*0150*/  @!P1 BRA `(.L_x_0) ;  /* 0x00000000002c9947 */ /* 0x000fea0003800000 */
.L_x_1:
[----:B------:R-:W-:-:S04]  /*0160*/  SHF.R.U32.HI R8, RZ, 0x1, R2 ;  /* 0x00000001ff087819 */ /* 0x000fc80000011602 */
[----:B------:R-:W-:-:S13]  /*0170*/  ISETP.GE.U32.AND P1, PT, R3, R8, PT ;  /* 0x000000080300720c */ /* 0x000fda0003f26070 */
[----:B------:R-:W-:Y:S01]  /*0180*/  @!P1 LEA R4, R8, R7, 0x2 ;  /* 0x0000000708049211 */ /* 0x000fe200078e10ff */
[----:B------:R-:W-:Y:S05]  /*0190*/  @!P1 LDS R5, [R7] ;  /* 0x0000000007059984 */ /* 0x000fea0000000800 */
[----:B------:R-:W0:Y:S02]  /*01a0*/  @!P1 LDS R4, [R4] ;  /* 0x0000000004049984 */ /* 0x000e240000000800 */
[----:B0-----:R-:W-:-:S05]  /*01b0*/  @!P1 FADD R6, R4, R5 ;  /* 0x0000000504069221 */ /* 0x001fca0000000000 */
[----:B------:R1:W-:Y:S01]  /*01c0*/  @!P1 STS [R7], R6 ;  /* 0x0000000607009388 */ /* 0x0003e20000000800 */
[----:B------:R-:W-:Y:S01]  /*01d0*/  BAR.SYNC.DEFER_BLOCKING 0x0 ;  /* 0x0000000000007b1d */ /* 0x000fe20000010000 */
[----:B------:R-:W-:Y:S02]  /*01e0*/  ISETP.GT.U32.AND P1, PT, R2, 0x83, PT ;  /* 0x000000830200780c */ /* 0x000fe40003f24070 */
[----:B------:R-:W-:-:S11]  /*01f0*/  MOV R2, R8 ;  /* 0x0000000800027202 */ /* 0x000fd60000000f00 */
[----:B-1----:R-:W-:Y:S05]  /*0200*/  @P1 BRA `(.L_x_1) ;  /* 0xfffffffc00d41947 */ /* 0x002fea000383ffff */
.L_x_0:
[----:B------:R-:W-:Y:S05]  /*0210*/  @P0 EXIT ;  /* 0x000000000000094d */ /* 0x000fea0003800000 */
[----:B------:R-:W-:Y:S01]  /*0220*/  LDS R2, [R7+0x80] ;  /* 0x0000800007027984 */ /* 0x000fe20000000800 */
[----:B------:R-:W-:-:S03]  /*0230*/  ISETP.NE.AND P0, PT, R3, RZ, PT ;  /* 0x000000ff0300720c */ /* 0x000fc60003f05270 */
[----:B------:R-:W1:Y:S02]  /*0240*/  LDS R5, [R7] ;  /* 0x0000000007057984 */ /* 0x000e640000000800 */
[----:B-1----:R-:W-:-:S05]  /*0250*/  FADD R2, R2, R5 ;  /* 0x0000000502027221 */ /* 0x002fca0000000000 */
[----:B------:R-:W-:Y:S04]  /*0260*/  STS [R7], R2 ;  /* 0x0000000207007388 */ /* 0x000fe80000000800 */
[----:B------:R-:W-:Y:S04]  /*0270*/  LDS R4, [R7+0x40] ;  /* 0x0000400007047984 */ /* 0x000fe80000000800 */
[----:B------:R-:W1:Y:S02]  /*0280*/  LDS R5, [R7] ;  /* 0x0000000007057984 */ /* 0x000e640000000800 */
[----:B-1----:R-:W-:-:S05]  /*0290*/  FADD R4, R4, R5 ;  /* 0x0000000504047221 */ /* 0x002fca0000000000 */
[----:B------:R-:W-:Y:S04]  /*02a0*/  STS [R7], R4 ;  /* 0x0000000407007388 */ /* 0x000fe80000000800 */
[----:B------:R-:W-:Y:S04]  /*02b0*/  LDS R5, [R7+0x20] ;  /* 0x0000200007057984 */ /* 0x000fe80000000800 */
[----:B0-----:R-:W0:Y:S02]  /*02c0*/  LDS R6, [R7] ;  /* 0x0000000007067984 */ /* 0x001e240000000800 */
[----:B0-----:R-:W-:-:S05]  /*02d0*/  FADD R6, R5, R6 ;  /* 0x0000000605067221 */ /* 0x001fca0000000000 */
[----:B------:R-:W-:Y:S04]  /*02e0*/  STS [R7], R6 ;  /* 0x0000000607007388 */ /* 0x000fe80000000800 */
[----:B------:R-:W-:Y:S04]  /*02f0*/  LDS R5, [R7+0x10] ;  /* 0x0000100007057984 */ /* 0x000fe80000000800 */
[----:B------:R-:W0:Y:S02]  /*0300*/  LDS R8, [R7] ;  /* 0x0000000007087984 */ /* 0x000e240000000800 */
        /* <DEDUP_REMOVED lines=9> */
[----:B------:R0:W-:Y:S01]  /*03a0*/  STS [R7], R4 ;  /* 0x0000000407007388 */ /* 0x0001e20000000800 */
[----:B------:R-:W-:Y:S05]  /*03b0*/  @P0 EXIT ;  /* 0x000000000000094d */ /* 0x000fea0003800000 */
[----:B------:R-:W1:Y:S01]  /*03c0*/  S2UR UR5, SR_CgaCtaId ;  /* 0x00000000000579c3 */ /* 0x000e620000008800 */
[----:B------:R-:W-:-:S07]  /*03d0*/  UMOV UR4, 0x400 ;  /* 0x0000040000047882 */ /* 0x000fce0000000000 */
[----:B------:R-:W2:Y:S01]  /*03e0*/  LDC.64 R2, c[0x0][0x388] ;  /* 0x0000e200ff027b82 */ /* 0x000ea20000000a00 */
[----:B-1----:R-:W-:Y:S01]  /*03f0*/  ULEA UR4, UR5, UR4, 0x18 ;  /* 0x0000000405047291 */ /* 0x002fe2000f8ec0ff */
[----:B--2---:R-:W-:-:S08]  /*0400*/  IMAD.WIDE.U32 R2, R0, 0x4, R2 ;  /* 0x0000000400027825 */ /* 0x004fd000078e0002 */
[----:B------:R-:W1:Y:S04]  /*0410*/  LDS R5, [UR4] ;  /* 0x00000004ff057984 */ /* 0x000e680008000800 */
[----:B-1----:R-:W-:Y:S01]  /*0420*/  STG.E desc[UR6][R2.64], R5 ;  /* 0x0000000502007986 */ /* 0x002fe2000c101906 */
[----:B------:R-:W-:Y:S05]  /*0430*/  EXIT ;  /* 0x000000000000794d */ /* 0x000fea0003800000 */
.L_x_2:
[----:B------:R-:W-:-:S00]  /*0440*/  BRA `(.L_x_2) ;  /* 0xfffffffc00fc7947 */ /* 0x000fc0000383ffff */
[----:B------:R-:W-:-:S00]  /*0450*/  NOP ;  /* 0x0000000000007918 */ /* 0x000fc00000000000 */
        /* <DEDUP_REMOVED lines=10> */
.L_x_12:


//--------------------- .text._Z8reduceV3PfS_i    --------------------------
	.section	.text._Z8reduceV3PfS_i,"ax",@progbits
	.align	128
        .global         _Z8reduceV3PfS_i
        .type           _Z8reduceV3PfS_i,@function
        .size           _Z8reduceV3PfS_i,(.L_x_13 - _Z8reduceV3PfS_i)
        .other          _Z8reduceV3PfS_i,@"STO_CUDA_ENTRY STV_DEFAULT"
_Z8reduceV3PfS_i:
.text._Z8reduceV3PfS_i:
[----:B------:R-:W-:Y:S01]  /*0000*/  LDC R1, c[0x0][0x37c] ;  /* 0x0000df00ff017b82 */ /* 0x000fe20000000800 */
[----:B------:R-:W0:Y:S01]  /*0010*/  S2R R7, SR_CTAID.X ;  /* 0x0000000000077919 */ /* 0x000e220000002500 */
[----:B------:R-:W0:Y:S01]  /*0020*/  LDCU UR8, c[0x0][0x360] ;  /* 0x00006c00ff0877ac */ /* 0x000e220008000800 */
[----:B------:R-:W-:Y:S01]  /*0030*/  IMAD.MOV.U32 R4, RZ, RZ, RZ ;  /* 0x000000ffff047224 */ /* 0x000fe200078e00ff */
        /* <DEDUP_REMOVED lines=9> */
[----:B------:R-:W-:Y:S01]  /*00d0*/  IMAD.U32 R0, RZ, RZ, UR8 ;  /* 0x00000008ff007e24 */ /* 0x000fe2000f8e00ff */
[----:B------:R-:W-:Y:S01]  /*00e0*/  UMOV UR4, 0x400 ;  /* 0x0000040000047882 */ /* 0x000fe20000000000 */
[----:B------:R-:W-:-:S03]  /*00f0*/  ISETP.NE.AND P0, PT, R6, RZ, PT ;  /* 0x000000ff0600720c */ /* 0x000fc60003f05270 */
[----:B------:R-:W-:Y:S01]  /*0100*/  ISETP.GE.U32.AND P1, PT, R0, 0x2, PT ;  /* 0x000000020000780c */ /* 0x000fe20003f26070 */
[----:B0-----:R-:W-:-:S06]  /*0110*/  ULEA UR4, UR5, UR4, 0x18 ;  /* 0x0000000405047291 */ /* 0x001fcc000f8ec0ff */
[----:B------:R-:W-:-:S05]  /*0120*/  LEA R5, R6, UR4, 0x2 ;  /* 0x0000000406057c11 */ /* 0x000fca000f8e10ff */
[----:B--2---:R0:W-:Y:S01]  /*0130*/  STS [R5], R4 ;  /* 0x0000000405007388 */ /* 0x0041e20000000800 */
[----:B------:R-:W-:Y:S06]  /*0140*/  BAR.SYNC.DEFER_BLOCKING 0x0 ;  /* 0x0000000000007b1d */ /* 0x000fec0000010000 */
[----:B------:R-:W-:Y:S05]  /*0150*/  @!P1 BRA `(.L_x_3) ;  /* 0x00000000002c9947 */ /* 0x000fea0003800000 */
.L_x_4:
[----:B0-----:R-:W-:-:S04]  /*0160*/  SHF.R.U32.HI R4, RZ, 0x1, R0 ;  /* 0x00000001ff047819 */ /* 0x001fc80000011600 */
[----:B------:R-:W-:-:S13]  /*0170*/  ISETP.GE.U32.AND P1, PT, R6, R4, PT ;  /* 0x000000040600720c */ /* 0x000fda0003f26070 */
[----:B------:R-:W-:Y:S01]  /*0180*/  @!P1 LEA R3, R4, R5, 0x2 ;  /* 0x0000000504039211 */ /* 0x000fe200078e10ff */
[----:B------:R-:W-:Y:S05]  /*0190*/  @!P1 LDS R2, [R5] ;  /* 0x0000000005029984 */ /* 0x000fea0000000800 */
[----:B------:R-:W0:Y:S02]  /*01a0*/  @!P1 LDS R3, [R3] ;  /* 0x0000000003039984 */ /* 0x000e240000000800 */
[----:B0-----:R-:W-:-:S05]  /*01b0*/  @!P1 FADD R2, R2, R3 ;  /* 0x0000000302029221 */ /* 0x001fca0000000000 */
[----:B------:R1:W-:Y:S01]  /*01c0*/  @!P1 STS [R5], R2 ;  /* 0x0000000205009388 */ /* 0x0003e20000000800 */
[----:B------:R-:W-:Y:S01]  /*01d0*/  BAR.SYNC.DEFER_BLOCKING 0x0 ;  /* 0x0000000000007b1d */ /* 0x000fe20000010000 */
[----:B------:R-:W-:Y:S01]  /*01e0*/  ISETP.GT.U32.AND P1, PT, R0, 0x3, PT ;  /* 0x000000030000780c */ /* 0x000fe20003f24070 */
[----:B------:R-:W-:-:S12]  /*01f0*/  IMAD.MOV.U32 R0, RZ, RZ, R4 ;  /* 0x000000ffff007224 */ /* 0x000fd800078e0004 */
[----:B-1----:R-:W-:Y:S05]  /*0200*/  @P1 BRA `(.L_x_4) ;  /* 0xfffffffc00d41947 */ /* 0x002fea000383ffff */
.L_x_3:
[----:B------:R-:W-:Y:S05]  /*0210*/  @P0 EXIT ;  /* 0x000000000000094d */ /* 0x000fea0003800000 */
[----:B------:R-:W1:Y:S01]  /*0220*/  S2UR UR5, SR_CgaCtaId ;  /* 0x00000000000579c3 */ /* 0x000e620000008800 */
[----:B------:R-:W-:-:S07]  /*0230*/  UMOV UR4, 0x400 ;  /* 0x0000040000047882 */ /* 0x000fce0000000000 */
[----:B------:R-:W2:Y:S01]  /*0240*/  LDC.64 R2, c[0x0][0x388] ;  /* 0x0000e200ff027b82 */ /* 0x000ea20000000a00 */
[----:B-1----:R-:W-:Y:S01]  /*0250*/  ULEA UR4, UR5, UR4, 0x18 ;  /* 0x0000000405047291 */ /* 0x002fe2000f8ec0ff */
[----:B--2---:R-:W-:-:S08]  /*0260*/  IMAD.WIDE.U32 R2, R7, 0x4, R2 ;  /* 0x0000000407027825 */ /* 0x004fd000078e0002 */
[----:B0-----:R-:W0:Y:S04]  /*0270*/  LDS R5, [UR4] ;  /* 0x00000004ff057984 */ /* 0x001e280008000800 */
[----:B0-----:R-:W-:Y:S01]  /*0280*/  STG.E desc[UR6][R2.64], R5 ;  /* 0x0000000502007986 */ /* 0x001fe2000c101906 */
[----:B------:R-:W-:Y:S05]  /*0290*/  EXIT ;  /* 0x000000000000794d */ /* 0x000fea0003800000 */
.L_x_5:
        /* <DEDUP_REMOVED lines=14> */
.L_x_13:


//--------------------- .text._Z8reduceV2PfS_i    --------------------------
	.section	.text._Z8reduceV2PfS_i,"ax",@progbits
	.align	128
        .global         _Z8reduceV2PfS_i
        .type           _Z8reduceV2PfS_i,@function
        .size           _Z8reduceV2PfS_i,(.L_x_14 - _Z8reduceV2PfS_i)
        .other          _Z8reduceV2PfS_i,@"STO_CUDA_ENTRY STV_DEFAULT"
_Z8reduceV2PfS_i:
.text._Z8reduceV2PfS_i:
        /* <DEDUP_REMOVED lines=13> */
[----:B------:R-:W-:Y:S01]  /*00d0*/  UMOV UR4, 0x400 ;  /* 0x0000040000047882 */ /* 0x000fe20000000000 */
[----:B------:R-:W-:Y:S01]  /*00e0*/  UISETP.GE.U32.AND UP0, UPT, UR8, 0x2, UPT ;  /* 0x000000020800788c */ /* 0x000fe2000bf06070 */
[----:B------:R-:W-:Y:S01]  /*00f0*/  ISETP.NE.AND P0, PT, R6, RZ, PT ;  /* 0x000000ff0600720c */ /* 0x000fe20003f05270 */
[----:B0-----:R-:W-:-:S06]  /*0100*/  ULEA UR4, UR5, UR4, 0x18 ;  /* 0x0000000405047291 */ /* 0x001fcc000f8ec0ff */
[----:B------:R-:W-:-:S05]  /*0110*/  LEA R5, R6, UR4, 0x2 ;  /* 0x0000000406057c11 */ /* 0x000fca000f8e10ff */
[----:B--2---:R0:W-:Y:S01]  /*0120*/  STS [R5], R0 ;  /* 0x0000000005007388 */ /* 0x0041e20000000800 */
[----:B------:R-:W-:Y:S06]  /*0130*/  BAR.SYNC.DEFER_BLOCKING 0x0 ;  /* 0x0000000000007b1d */ /* 0x000fec0000010000 */
[----:B------:R-:W-:Y:S05]  /*0140*/  BRA.U !UP0, `(.L_x_6) ;  /* 0x0000000108387547 */ /* 0x000fea000b800000 */
[----:B0-----:R-:W-:-:S07]  /*0150*/  HFMA2 R0, -RZ, RZ, 0, 5.9604644775390625e-08 ;  /* 0x00000001ff007431 */ /* 0x001fce00000001ff */
.L_x_7:
[----:B------:R-:W-:-:S04]  /*0160*/  IMAD.SHL.U32 R9, R0, 0x2, RZ ;  /* 0x0000000200097824 */ /* 0x000fc800078e00ff */
[----:B------:R-:W-:-:S05]  /*0170*/  IMAD R3, R9, R6, RZ ;  /* 0x0000000609037224 */ /* 0x000fca00078e02ff */
[----:B------:R-:W-:-:S13]  /*0180*/  ISETP.GE.U32.AND P1, PT, R3, UR8, PT ;  /* 0x0000000803007c0c */ /* 0x000fda000bf26070 */
[----:B------:R-:W-:-:S04]  /*0190*/  @!P1 LEA R3, R3, UR4, 0x2 ;  /* 0x0000000403039c11 */ /* 0x000fc8000f8e10ff */
[----:B------:R-:W-:Y:S02]  /*01a0*/  @!P1 LEA R2, R0, R3, 0x2 ;  /* 0x0000000300029211 */ /* 0x000fe400078e10ff */
[----:B------:R-:W-:Y:S04]  /*01b0*/  @!P1 LDS R0, [R3] ;  /* 0x0000000003009984 */ /* 0x000fe80000000800 */
[----:B------:R-:W0:Y:S02]  /*01c0*/  @!P1 LDS R5, [R2] ;  /* 0x0000000002059984 */ /* 0x000e240000000800 */
[----:B0-----:R-:W-:Y:S01]  /*01d0*/  @!P1 FADD R4, R0, R5 ;  /* 0x0000000500049221 */ /* 0x001fe20000000000 */
[----:B------:R-:W-:-:S04]  /*01e0*/  IMAD.MOV.U32 R0, RZ, RZ, R9 ;  /* 0x000000ffff007224 */ /* 0x000fc800078e0009 */
[----:B------:R1:W-:Y:S01]  /*01f0*/  @!P1 STS [R3], R4 ;  /* 0x0000000403009388 */ /* 0x0003e20000000800 */
[----:B------:R-:W-:Y:S01]  /*0200*/  BAR.SYNC.DEFER_BLOCKING 0x0 ;  /* 0x0000000000007b1d */ /* 0x000fe20000010000 */
[----:B------:R-:W-:-:S13]  /*0210*/  ISETP.GE.U32.AND P1, PT, R9, UR8, PT ;  /* 0x0000000809007c0c */ /* 0x000fda000bf26070 */
[----:B-1----:R-:W-:Y:S05]  /*0220*/  @!P1 BRA `(.L_x_7) ;  /* 0xfffffffc00cc9947 */ /* 0x002fea000383ffff */
.L_x_6:
        /* <DEDUP_REMOVED lines=9> */
.L_x_8:
        /* <DEDUP_REMOVED lines=12> */
.L_x_14:


//--------------------- .text._Z8reduceV1PfS_i    --------------------------
	.section	.text._Z8reduceV1PfS_i,"ax",@progbits
	.align	128
        .global         _Z8reduceV1PfS_i
        .type           _Z8reduceV1PfS_i,@function
        .size           _Z8reduceV1PfS_i,(.L_x_15 - _Z8reduceV1PfS_i)
        .other          _Z8reduceV1PfS_i,@"STO_CUDA_ENTRY STV_DEFAULT"
_Z8reduceV1PfS_i:
.text._Z8reduceV1PfS_i:
        /* <DEDUP_REMOVED lines=21> */
[----:B0-----:R-:W-:-:S07]  /*0150*/  IMAD.MOV.U32 R0, RZ, RZ, 0x1 ;  /* 0x00000001ff007424 */ /* 0x001fce00078e00ff */
.L_x_10:
[----:B------:R-:W-:-:S05]  /*0160*/  SHF.L.U32 R8, R0, 0x1, RZ ;  /* 0x0000000100087819 */ /* 0x000fca00000006ff */
[----:B------:R-:W-:-:S05]  /*0170*/  VIADD R2, R8, 0xffffffff ;  /* 0xffffffff08027836 */ /* 0x000fca0000000000 */
[----:B------:R-:W-:-:S13]  /*0180*/  LOP3.LUT P1, RZ, R2, R6, RZ, 0xc0, !PT ;  /* 0x0000000602ff7212 */ /* 0x000fda000782c0ff */
[----:B------:R-:W-:Y:S02]  /*0190*/  @!P1 LEA R2, R0, R5, 0x2 ;  /* 0x0000000500029211 */ /* 0x000fe400078e10ff */
[----:B------:R-:W-:Y:S04]  /*01a0*/  @!P1 LDS R0, [R5] ;  /* 0x0000000005009984 */ /* 0x000fe80000000800 */
[----:B------:R-:W0:Y:S02]  /*01b0*/  @!P1 LDS R3, [R2] ;  /* 0x0000000002039984 */ /* 0x000e240000000800 */
[----:B0-----:R-:W-:Y:S01]  /*01c0*/  @!P1 FADD R4, R0, R3 ;  /* 0x0000000300049221 */ /* 0x001fe20000000000 */
[----:B------:R-:W-:-:S04]  /*01d0*/  MOV R0, R8 ;  /* 0x0000000800007202 */ /* 0x000fc80000000f00 */
[----:B------:R1:W-:Y:S01]  /*01e0*/  @!P1 STS [R5], R4 ;  /* 0x0000000405009388 */ /* 0x0003e20000000800 */
[----:B------:R-:W-:Y:S01]  /*01f0*/  BAR.SYNC.DEFER_BLOCKING 0x0 ;  /* 0x0000000000007b1d */ /* 0x000fe20000010000 */
[----:B------:R-:W-:-:S13]  /*0200*/  ISETP.GE.U32.AND P1, PT, R8, UR8, PT ;  /* 0x0000000808007c0c */ /* 0x000fda000bf26070 */
[----:B-1----:R-:W-:Y:S05]  /*0210*/  @!P1 BRA `(.L_x_10) ;  /* 0xfffffffc00d09947 */ /* 0x002fea000383ffff */
.L_x_9:
        /* <DEDUP_REMOVED lines=9> */
.L_x_11:
        /* <DEDUP_REMOVED lines=13> */
.L_x_15:


//--------------------- .nv.shared._Z8reduceV4PfS_i --------------------------
	.section	.nv.shared._Z8reduceV4PfS_i,"aw",@nobits
	.sectionflags	@""
	.align	16
	.zero		1024


//--------------------- .nv.shared.reserved.0     --------------------------
	.section	.nv.shared.reserved.0,"aw",@nobits
	.weak		__nv_reservedSMEM_offset_0_alias
	.size		__nv_reservedSMEM_offset_0_alias, 0, 64
	.other		__nv_reservedSMEM_offset_0_alias,@"STO_CUDA_RESERVED_SHARED STV_DEFAULT"
__nv_reservedSMEM_offset_0_alias:
	.zero		0
	.zero		64


//--------------------- .nv.shared._Z8reduceV3PfS_i --------------------------
	.section	.nv.shared._Z8reduceV3PfS_i,"aw",@nobits
	.sectionflags	@""
	.align	16
	.zero		1024


//--------------------- .nv.shared._Z8reduceV2PfS_i --------------------------
	.section	.nv.shared._Z8reduceV2PfS_i,"aw",@nobits
	.sectionflags	@""
	.align	16
	.zero		1024


//--------------------- .nv.shared._Z8reduceV1PfS_i --------------------------
	.section	.nv.shared._Z8reduceV1PfS_i,"aw",@nobits
	.sectionflags	@""
	.align	16
	.zero		1024


//--------------------- .nv.constant0._Z8reduceV4PfS_i --------------------------
	.section	.nv.constant0._Z8reduceV4PfS_i,"a",@progbits
	.sectionflags	@""
	.align	4
.nv.constant0._Z8reduceV4PfS_i:
	.zero		916


//--------------------- .nv.constant0._Z8reduceV3PfS_i --------------------------
	.section	.nv.constant0._Z8reduceV3PfS_i,"a",@progbits
	.sectionflags	@""
	.align	4
.nv.constant0._Z8reduceV3PfS_i:
	.zero		916


//--------------------- .nv.constant0._Z8reduceV2PfS_i --------------------------
	.section	.nv.constant0._Z8reduceV2PfS_i,"a",@progbits
	.sectionflags	@""
	.align	4
.nv.constant0._Z8reduceV2PfS_i:
	.zero		916


//--------------------- .nv.constant0._Z8reduceV1PfS_i --------------------------
	.section	.nv.constant0._Z8reduceV1PfS_i,"a",@progbits
	.sectionflags	@""
	.align	4
.nv.constant0._Z8reduceV1PfS_i:
	.zero		916


//--------------------- SYMBOLS --------------------------

	.type		.nv.reservedSmem.offset0,@object
	.size		.nv.reservedSmem.offset0,0x4
	.type		.nv.reservedSmem.cap,@object
	.size		.nv.reservedSmem.cap,0x4
